	.headerflags	@"EF_CUDA_TEXMODE_UNIFIED EF_CUDA_64BIT_ADDRESS EF_CUDA_ACCELERATORS EF_CUDA_SM90 EF_CUDA_VIRTUAL_SM(EF_CUDA_SM90)"
	.elftype	@"ET_EXEC"


//--------------------- .nv.info                  --------------------------
	.section	.nv.info,"",@"SHT_CUDA_INFO"
	.align	4


	//----- nvinfo : EIATTR_REGCOUNT
	.align		4
        /*0000*/ 	.byte	0x04, 0x2f
        /*0002*/ 	.short	(.L_1 - .L_0)
	.align		4
.L_0:
        /*0004*/ 	.word	index@(triton_poi_fused_cat_6)
        /*0008*/ 	.word	0x00000018


	//----- nvinfo : EIATTR_MIN_STACK_SIZE
	.align		4
.L_1:
        /*000c*/ 	.byte	0x04, 0x12
        /*000e*/ 	.short	(.L_3 - .L_2)
	.align		4
.L_2:
        /*0010*/ 	.word	index@(triton_poi_fused_cat_6)
        /*0014*/ 	.word	0x00000000


	//----- nvinfo : EIATTR_FRAME_SIZE
	.align		4
.L_3:
        /*0018*/ 	.byte	0x04, 0x11
        /*001a*/ 	.short	(.L_5 - .L_4)
	.align		4
.L_4:
        /*001c*/ 	.word	index@(triton_poi_fused_cat_6)
        /*0020*/ 	.word	0x00000000


	//----- nvinfo : EIATTR_MIN_STACK_SIZE
	.align		4
.L_5:
        /*0024*/ 	.byte	0x04, 0x12
        /*0026*/ 	.short	(.L_7 - .L_6)
	.align		4
.L_6:
        /*0028*/ 	.word	index@(triton_poi_fused_cat_6)
        /*002c*/ 	.word	0x00000000
.L_7:


//--------------------- .nv.info.triton_poi_fused_cat_6 --------------------------
	.section	.nv.info.triton_poi_fused_cat_6,"",@"SHT_CUDA_INFO"
	.sectionflags	@""
	.align	4


	//----- nvinfo : EIATTR_CUDA_API_VERSION
	.align		4
        /*0000*/ 	.byte	0x04, 0x37
        /*0002*/ 	.short	(.L_9 - .L_8)
.L_8:
        /*0004*/ 	.word	0x0000007c


	//----- nvinfo : EIATTR_KPARAM_INFO
	.align		4
.L_9:
        /*0008*/ 	.byte	0x04, 0x17
        /*000a*/ 	.short	(.L_11 - .L_10)
.L_10:
        /*000c*/ 	.word	0x00000000
        /*0010*/ 	.short	0x0005
        /*0012*/ 	.short	0x0028
        /*0014*/ 	.byte	0x00, 0xf0, 0x11, 0x00


	//----- nvinfo : EIATTR_KPARAM_INFO
	.align		4
.L_11:
        /*0018*/ 	.byte	0x04, 0x17
        /*001a*/ 	.short	(.L_13 - .L_12)
.L_12:
        /*001c*/ 	.word	0x00000000
        /*0020*/ 	.short	0x0004
        /*0022*/ 	.short	0x0020
        /*0024*/ 	.byte	0x00, 0xf4, 0x21, 0x00


	//----- nvinfo : EIATTR_KPARAM_INFO
	.align		4
.L_13:
        /*0028*/ 	.byte	0x04, 0x17
        /*002a*/ 	.short	(.L_15 - .L_14)
.L_14:
        /*002c*/ 	.word	0x00000000
        /*0030*/ 	.short	0x0003
        /*0032*/ 	.short	0x0018
        /*0034*/ 	.byte	0x00, 0xf4, 0x21, 0x00


	//----- nvinfo : EIATTR_KPARAM_INFO
	.align		4
.L_15:
        /*0038*/ 	.byte	0x04, 0x17
        /*003a*/ 	.short	(.L_17 - .L_16)
.L_16:
        /*003c*/ 	.word	0x00000000
        /*0040*/ 	.short	0x0002
        /*0042*/ 	.short	0x0010
        /*0044*/ 	.byte	0x00, 0xf4, 0x21, 0x00


	//----- nvinfo : EIATTR_KPARAM_INFO
	.align		4
.L_17:
        /*0048*/ 	.byte	0x04, 0x17
        /*004a*/ 	.short	(.L_19 - .L_18)
.L_18:
        /*004c*/ 	.word	0x00000000
        /*0050*/ 	.short	0x0001
        /*0052*/ 	.short	0x0008
        /*0054*/ 	.byte	0x00, 0xf4, 0x21, 0x00


	//----- nvinfo : EIATTR_KPARAM_INFO
	.align		4
.L_19:
        /*0058*/ 	.byte	0x04, 0x17
        /*005a*/ 	.short	(.L_21 - .L_20)
.L_20:
        /*005c*/ 	.word	0x00000000
        /*0060*/ 	.short	0x0000
        /*0062*/ 	.short	0x0000
        /*0064*/ 	.byte	0x00, 0xf4, 0x21, 0x00


	//----- nvinfo : EIATTR_SPARSE_MMA_MASK
	.align		4
.L_21:
        /*0068*/ 	.byte	0x03, 0x50
        /*006a*/ 	.short	0x0000


	//----- nvinfo : EIATTR_MAXREG_COUNT
	.align		4
        /*006c*/ 	.byte	0x03, 0x1b
        /*006e*/ 	.short	0x00ff


	//----- nvinfo : EIATTR_EXIT_INSTR_OFFSETS
	.align		4
        /*0070*/ 	.byte	0x04, 0x1c
        /*0072*/ 	.short	(.L_23 - .L_22)


	//   ....[0]....
.L_22:
        /*0074*/ 	.word	0x000003b0


	//----- nvinfo : EIATTR_REQNTID
	.align		4
.L_23:
        /*0078*/ 	.byte	0x04, 0x10
        /*007a*/ 	.short	(.L_25 - .L_24)
.L_24:
        /*007c*/ 	.word	0x00000100
        /*0080*/ 	.word	0x00000001
        /*0084*/ 	.word	0x00000001


	//----- nvinfo : EIATTR_CBANK_PARAM_SIZE
	.align		4
.L_25:
        /*0088*/ 	.byte	0x03, 0x19
        /*008a*/ 	.short	0x002c


	//----- nvinfo : EIATTR_PARAM_CBANK
	.align		4
        /*008c*/ 	.byte	0x04, 0x0a
        /*008e*/ 	.short	(.L_27 - .L_26)
	.align		4
.L_26:
        /*0090*/ 	.word	index@(.nv.constant0.triton_poi_fused_cat_6)
        /*0094*/ 	.short	0x0210
        /*0096*/ 	.short	0x002c


	//----- nvinfo : EIATTR_SW_WAR
	.align		4
.L_27:
        /*0098*/ 	.byte	0x04, 0x36
        /*009a*/ 	.short	(.L_29 - .L_28)
.L_28:
        /*009c*/ 	.word	0x00000008
.L_29:


//--------------------- .nv.callgraph             --------------------------
	.section	.nv.callgraph,"",@"SHT_CUDA_CALLGRAPH"
	.align	4
	.sectionentsize	8
	.align		4
        /*0000*/ 	.word	0x00000000
	.align		4
        /*0004*/ 	.word	0xffffffff
	.align		4
        /*0008*/ 	.word	0x00000000
	.align		4
        /*000c*/ 	.word	0xfffffffe
	.align		4
        /*0010*/ 	.word	0x00000000
	.align		4
        /*0014*/ 	.word	0xfffffffd
	.align		4
        /*0018*/ 	.word	0x00000000
	.align		4
        /*001c*/ 	.word	0xfffffffc


//--------------------- .text.triton_poi_fused_cat_6 --------------------------
	.section	.text.triton_poi_fused_cat_6,"ax",@progbits
	.align	128
        .global         triton_poi_fused_cat_6
        .type           triton_poi_fused_cat_6,@function
        .size           triton_poi_fused_cat_6,(.L_x_1 - triton_poi_fused_cat_6)
        .other          triton_poi_fused_cat_6,@"STO_CUDA_ENTRY STV_DEFAULT"
triton_poi_fused_cat_6:
.text.triton_poi_fused_cat_6:
[----:B------:R-:W-:Y:S01]  /*0000*/  LDC R1, c[0x0][0x28] ;  /* 0x00000a00ff017b82 */ /* 0x000fe20000000800 */
[----:B------:R-:W1:Y:S07]  /*0010*/  S2R R0, SR_TID.X ;  /* 0x0000000000007919 */ /* 0x000e6e0000002100 */
[----:B------:R-:W2:Y:S01]  /*0020*/  LDC.64 R10, c[0x0][0x210] ;  /* 0x00008400ff0a7b82 */ /* 0x000ea20000000a00 */
[----:B------:R-:W-:Y:S01]  /*0030*/  ULDC.64 UR6, c[0x0][0x220] ;  /* 0x0000880000067ab9 */ /* 0x000fe20000000a00 */
[----:B------:R-:W-:Y:S01]  /*0040*/  ULDC.64 UR4, c[0x0][0x208] ;  /* 0x0000820000047ab9 */ /* 0x000fe20000000a00 */
[----:B------:R-:W3:Y:S05]  /*0050*/  S2R R3, SR_CTAID.X ;  /* 0x0000000000037919 */ /* 0x000eea0000002500 */
[----:B------:R-:W4:Y:S08]  /*0060*/  LDC.64 R6, c[0x0][0x218] ;  /* 0x00008600ff067b82 */ /* 0x000f300000000a00 */
[----:B------:R-:W5:Y:S01]  /*0070*/  LDC.64 R8, c[0x0][0x228] ;  /* 0x00008a00ff087b82 */ /* 0x000f620000000a00 */
[----:B-1----:R-:W-:-:S05]  /*0080*/  IMAD.SHL.U32 R0, R0, 0x2, RZ ;  /* 0x0000000200007824 */ /* 0x002fca00078e00ff */
[----:B------:R-:W-:-:S05]  /*0090*/  LOP3.LUT R0, R0, 0x1fe, RZ, 0xc0, !PT ;  /* 0x000001fe00007812 */ /* 0x000fca00078ec0ff */
[----:B---3--:R-:W-:-:S05]  /*00a0*/  IMAD R0, R3, 0x200, R0 ;  /* 0x0000020003007824 */ /* 0x008fca00078e0200 */
[----:B------:R-:W-:-:S04]  /*00b0*/  SHF.R.S32.HI R3, RZ, 0x1f, R0 ;  /* 0x0000001fff037819 */ /* 0x000fc80000011400 */
[----:B------:R-:W-:-:S04]  /*00c0*/  LEA.HI R3, R3, R0, RZ, 0x7 ;  /* 0x0000000003037211 */ /* 0x000fc800078f38ff */
[----:B------:R-:W-:Y:S02]  /*00d0*/  LOP3.LUT R5, R3, 0xffffff80, RZ, 0xc0, !PT ;  /* 0xffffff8003057812 */ /* 0x000fe400078ec0ff */
[----:B------:R-:W-:-:S03]  /*00e0*/  SHF.R.S32.HI R3, RZ, 0x7, R3 ;  /* 0x00000007ff037819 */ /* 0x000fc60000011403 */
[----:B------:R-:W-:Y:S01]  /*00f0*/  IMAD.IADD R15, R0, 0x1, -R5 ;  /* 0x00000001000f7824 */ /* 0x000fe200078e0a05 */
[----:B------:R-:W-:Y:S01]  /*0100*/  CS2R R4, SRZ ;  /* 0x0000000000047805 */ /* 0x000fe2000001ff00 */
[----:B------:R-:W-:-:S03]  /*0110*/  IMAD.SHL.U32 R12, R3, 0x40, RZ ;  /* 0x00000040030c7824 */ /* 0x000fc600078e00ff */
[C---:B------:R-:W-:Y:S01]  /*0120*/  ISETP.GE.AND P0, PT, R15.reuse, 0x40, PT ;  /* 0x000000400f00780c */ /* 0x040fe20003f06270 */
[--C-:B------:R-:W-:Y:S01]  /*0130*/  IMAD.IADD R3, R15, 0x1, R12.reuse ;  /* 0x000000010f037824 */ /* 0x100fe200078e020c */
[----:B------:R-:W-:Y:S02]  /*0140*/  SHF.R.S32.HI R14, RZ, 0x1f, R12 ;  /* 0x0000001fff0e7819 */ /* 0x000fe4000001140c */
[----:B------:R-:W-:Y:S01]  /*0150*/  IADD3 R17, P1, R15, R12, RZ ;  /* 0x0000000c0f117210 */ /* 0x000fe20007f3e0ff */
[----:B--2---:R-:W-:Y:S01]  /*0160*/  IMAD.WIDE R10, R3, 0x4, R10 ;  /* 0x00000004030a7825 */ /* 0x004fe200078e020a */
[----:B------:R-:W-:Y:S02]  /*0170*/  CS2R R2, SRZ ;  /* 0x0000000000027805 */ /* 0x000fe4000001ff00 */
[C---:B------:R-:W-:Y:S02]  /*0180*/  ISETP.GT.AND P2, PT, R15.reuse, 0x3f, PT ;  /* 0x0000003f0f00780c */ /* 0x040fe40003f44270 */
[C---:B------:R-:W-:Y:S01]  /*0190*/  LEA.HI.X.SX32 R14, R15.reuse, R14, 0x1, P1 ;  /* 0x0000000e0f0e7211 */ /* 0x040fe200008f0eff */
[----:B----4-:R-:W-:Y:S01]  /*01a0*/  IMAD.WIDE R12, R15, 0x4, R6 ;  /* 0x000000040f0c7825 */ /* 0x010fe200078e0206 */
[----:B------:R-:W-:-:S02]  /*01b0*/  LEA R16, P1, R17, UR6, 0x2 ;  /* 0x0000000611107c11 */ /* 0x000fc4000f8210ff */
[----:B------:R-:W-:Y:S01]  /*01c0*/  CS2R R18, SRZ ;  /* 0x0000000000127805 */ /* 0x000fe2000001ff00 */
[----:B------:R-:W2:Y:S01]  /*01d0*/  @!P0 LDG.E.EL.64 R4, desc[UR4][R10.64] ;  /* 0x000000040a048981 */ /* 0x000ea2000c2e1b00 */
[----:B------:R-:W1:Y:S01]  /*01e0*/  LDC.64 R6, c[0x0][0x230] ;  /* 0x00008c00ff067b82 */ /* 0x000e620000000a00 */
[----:B------:R-:W-:Y:S01]  /*01f0*/  LEA.HI.X R17, R17, UR7, R14, 0x2, P1 ;  /* 0x0000000711117c11 */ /* 0x000fe200088f140e */
[----:B-----5:R-:W-:Y:S01]  /*0200*/  IMAD.WIDE R14, R15, 0x4, R8 ;  /* 0x000000040f0e7825 */ /* 0x020fe200078e0208 */
[----:B------:R-:W3:Y:S01]  /*0210*/  @!P0 LDG.E.EL.64 R2, desc[UR4][R12.64] ;  /* 0x000000040c028981 */ /* 0x000ee2000c2e1b00 */
[----:B------:R-:W-:-:S03]  /*0220*/  CS2R R8, SRZ ;  /* 0x0000000000087805 */ /* 0x000fc6000001ff00 */
[----:B------:R-:W4:Y:S04]  /*0230*/  @P2 LDG.E.EL.64 R18, desc[UR4][R16.64+-0x100] ;  /* 0xffff000410122981 */ /* 0x000f28000c2e1b00 */
[----:B------:R-:W5:Y:S01]  /*0240*/  @P2 LDG.E.EL.64 R8, desc[UR4][R14.64+-0x100] ;  /* 0xffff00040e082981 */ /* 0x000f62000c2e1b00 */
[----:B-1----:R-:W-:Y:S01]  /*0250*/  IMAD.WIDE R6, R0, 0x4, R6 ;  /* 0x0000000400067825 */ /* 0x002fe200078e0206 */
[----:B--2---:R-:W-:Y:S02]  /*0260*/  SEL R4, R4, RZ, !P0 ;  /* 0x000000ff04047207 */ /* 0x004fe40004000000 */
[----:B---3--:R-:W-:Y:S02]  /*0270*/  SEL R21, R2, RZ, !P0 ;  /* 0x000000ff02157207 */ /* 0x008fe40004000000 */
[----:B------:R-:W-:-:S02]  /*0280*/  SEL R5, R5, RZ, !P0 ;  /* 0x000000ff05057207 */ /* 0x000fc40004000000 */
[C---:B------:R-:W-:Y:S01]  /*0290*/  FSETP.GEU.AND P1, PT, R4.reuse, -R21, PT ;  /* 0x800000150400720b */ /* 0x040fe20003f2e000 */
[----:B------:R-:W-:Y:S01]  /*02a0*/  FADD R2, R4, R21 ;  /* 0x0000001504027221 */ /* 0x000fe20000000000 */
[----:B------:R-:W-:Y:S02]  /*02b0*/  SEL R4, R3, RZ, !P0 ;  /* 0x000000ff03047207 */ /* 0x000fe40004000000 */
[----:B----4-:R-:W-:Y:S02]  /*02c0*/  SEL R11, R18, RZ, P2 ;  /* 0x000000ff120b7207 */ /* 0x010fe40001000000 */
[----:B------:R-:W-:Y:S02]  /*02d0*/  SEL R10, R19, RZ, P2 ;  /* 0x000000ff130a7207 */ /* 0x000fe40001000000 */
[----:B-----5:R-:W-:Y:S02]  /*02e0*/  SEL R9, R9, RZ, P2 ;  /* 0x000000ff09097207 */ /* 0x020fe40001000000 */
[----:B------:R-:W-:Y:S01]  /*02f0*/  SEL R8, R8, RZ, P2 ;  /* 0x000000ff08087207 */ /* 0x000fe20001000000 */
[----:B------:R-:W-:Y:S01]  /*0300*/  FADD R3, R5, R4 ;  /* 0x0000000405037221 */ /* 0x000fe20000000000 */
[C---:B------:R-:W-:Y:S01]  /*0310*/  FSETP.GEU.AND P2, PT, R10.reuse, -R9, PT ;  /* 0x800000090a00720b */ /* 0x040fe20003f4e000 */
[----:B------:R-:W-:Y:S01]  /*0320*/  FADD R9, R10, R9 ;  /* 0x000000090a097221 */ /* 0x000fe20000000000 */
[C---:B------:R-:W-:Y:S01]  /*0330*/  FSETP.GEU.AND P3, PT, R11.reuse, -R8, PT ;  /* 0x800000080b00720b */ /* 0x040fe20003f6e000 */
[----:B------:R-:W-:Y:S01]  /*0340*/  FADD R8, R11, R8 ;  /* 0x000000080b087221 */ /* 0x000fe20000000000 */
[----:B------:R-:W-:-:S02]  /*0350*/  FSETP.GEU.AND P4, PT, R5, -R4, PT ;  /* 0x800000040500720b */ /* 0x000fc40003f8e000 */
[----:B------:R-:W-:Y:S02]  /*0360*/  FSEL R2, R2, RZ, P1 ;  /* 0x000000ff02027208 */ /* 0x000fe40000800000 */
[----:B------:R-:W-:Y:S02]  /*0370*/  FSEL R3, R3, RZ, P4 ;  /* 0x000000ff03037208 */ /* 0x000fe40002000000 */
[----:B------:R-:W-:Y:S02]  /*0380*/  @P0 FSEL R2, R8, RZ, P3 ;  /* 0x000000ff08020208 */ /* 0x000fe40001800000 */
[----:B------:R-:W-:-:S05]  /*0390*/  @P0 FSEL R3, R9, RZ, P2 ;  /* 0x000000ff09030208 */ /* 0x000fca0001000000 */
[----:B------:R-:W-:Y:S01]  /*03a0*/  STG.E.64 desc[UR4][R6.64], R2 ;  /* 0x0000000206007986 */ /* 0x000fe2000c101b04 */
[----:B------:R-:W-:Y:S05]  /*03b0*/  EXIT ;  /* 0x000000000000794d */ /* 0x000fea0003800000 */
.L_x_0:
[----:B------:R-:W-:-:S00]  /*03c0*/  BRA `(.L_x_0) ;  /* 0xfffffffc00fc7947 */ /* 0x000fc0000383ffff */
[----:B------:R-:W-:-:S00]  /*03d0*/  NOP ;  /* 0x0000000000007918 */ /* 0x000fc00000000000 */
        /* <DEDUP_REMOVED lines=10> */
.L_x_1:


//--------------------- .nv.constant0.triton_poi_fused_cat_6 --------------------------
	.section	.nv.constant0.triton_poi_fused_cat_6,"a",@progbits
	.sectionflags	@""
	.align	4
.nv.constant0.triton_poi_fused_cat_6:
	.zero		572
